	.headerflags	@"EF_CUDA_TEXMODE_UNIFIED EF_CUDA_64BIT_ADDRESS EF_CUDA_ACCELERATORS EF_CUDA_SM90 EF_CUDA_VIRTUAL_SM(EF_CUDA_SM90)"
	.elftype	@"ET_EXEC"


//--------------------- .nv.info                  --------------------------
	.section	.nv.info,"",@"SHT_CUDA_INFO"
	.align	4


	//----- nvinfo : EIATTR_REGCOUNT
	.align		4
        /*0000*/ 	.byte	0x04, 0x2f
        /*0002*/ 	.short	(.L_1 - .L_0)
	.align		4
.L_0:
        /*0004*/ 	.word	index@(triton_poi_fused__unsafe_index_add_mul_sub_122)
        /*0008*/ 	.word	0x00000019


	//----- nvinfo : EIATTR_MIN_STACK_SIZE
	.align		4
.L_1:
        /*000c*/ 	.byte	0x04, 0x12
        /*000e*/ 	.short	(.L_3 - .L_2)
	.align		4
.L_2:
        /*0010*/ 	.word	index@(triton_poi_fused__unsafe_index_add_mul_sub_122)
        /*0014*/ 	.word	0x00000000


	//----- nvinfo : EIATTR_FRAME_SIZE
	.align		4
.L_3:
        /*0018*/ 	.byte	0x04, 0x11
        /*001a*/ 	.short	(.L_5 - .L_4)
	.align		4
.L_4:
        /*001c*/ 	.word	index@(triton_poi_fused__unsafe_index_add_mul_sub_122)
        /*0020*/ 	.word	0x00000000


	//----- nvinfo : EIATTR_MIN_STACK_SIZE
	.align		4
.L_5:
        /*0024*/ 	.byte	0x04, 0x12
        /*0026*/ 	.short	(.L_7 - .L_6)
	.align		4
.L_6:
        /*0028*/ 	.word	index@(triton_poi_fused__unsafe_index_add_mul_sub_122)
        /*002c*/ 	.word	0x00000000
.L_7:


//--------------------- .nv.info.triton_poi_fused__unsafe_index_add_mul_sub_122 --------------------------
	.section	.nv.info.triton_poi_fused__unsafe_index_add_mul_sub_122,"",@"SHT_CUDA_INFO"
	.sectionflags	@""
	.align	4


	//----- nvinfo : EIATTR_CUDA_API_VERSION
	.align		4
        /*0000*/ 	.byte	0x04, 0x37
        /*0002*/ 	.short	(.L_9 - .L_8)
.L_8:
        /*0004*/ 	.word	0x0000007c


	//----- nvinfo : EIATTR_KPARAM_INFO
	.align		4
.L_9:
        /*0008*/ 	.byte	0x04, 0x17
        /*000a*/ 	.short	(.L_11 - .L_10)
.L_10:
        /*000c*/ 	.word	0x00000000
        /*0010*/ 	.short	0x0006
        /*0012*/ 	.short	0x0030
        /*0014*/ 	.byte	0x00, 0xf0, 0x11, 0x00


	//----- nvinfo : EIATTR_KPARAM_INFO
	.align		4
.L_11:
        /*0018*/ 	.byte	0x04, 0x17
        /*001a*/ 	.short	(.L_13 - .L_12)
.L_12:
        /*001c*/ 	.word	0x00000000
        /*0020*/ 	.short	0x0005
        /*0022*/ 	.short	0x0028
        /*0024*/ 	.byte	0x00, 0xf4, 0x21, 0x00


	//----- nvinfo : EIATTR_KPARAM_INFO
	.align		4
.L_13:
        /*0028*/ 	.byte	0x04, 0x17
        /*002a*/ 	.short	(.L_15 - .L_14)
.L_14:
        /*002c*/ 	.word	0x00000000
        /*0030*/ 	.short	0x0004
        /*0032*/ 	.short	0x0020
        /*0034*/ 	.byte	0x00, 0xf4, 0x21, 0x00


	//----- nvinfo : EIATTR_KPARAM_INFO
	.align		4
.L_15:
        /*0038*/ 	.byte	0x04, 0x17
        /*003a*/ 	.short	(.L_17 - .L_16)
.L_16:
        /*003c*/ 	.word	0x00000000
        /*0040*/ 	.short	0x0003
        /*0042*/ 	.short	0x0018
        /*0044*/ 	.byte	0x00, 0xf4, 0x21, 0x00


	//----- nvinfo : EIATTR_KPARAM_INFO
	.align		4
.L_17:
        /*0048*/ 	.byte	0x04, 0x17
        /*004a*/ 	.short	(.L_19 - .L_18)
.L_18:
        /*004c*/ 	.word	0x00000000
        /*0050*/ 	.short	0x0002
        /*0052*/ 	.short	0x0010
        /*0054*/ 	.byte	0x00, 0xf4, 0x21, 0x00


	//----- nvinfo : EIATTR_KPARAM_INFO
	.align		4
.L_19:
        /*0058*/ 	.byte	0x04, 0x17
        /*005a*/ 	.short	(.L_21 - .L_20)
.L_20:
        /*005c*/ 	.word	0x00000000
        /*0060*/ 	.short	0x0001
        /*0062*/ 	.short	0x0008
        /*0064*/ 	.byte	0x00, 0xf4, 0x21, 0x00


	//----- nvinfo : EIATTR_KPARAM_INFO
	.align		4
.L_21:
        /*0068*/ 	.byte	0x04, 0x17
        /*006a*/ 	.short	(.L_23 - .L_22)
.L_22:
        /*006c*/ 	.word	0x00000000
        /*0070*/ 	.short	0x0000
        /*0072*/ 	.short	0x0000
        /*0074*/ 	.byte	0x00, 0xf4, 0x21, 0x00


	//----- nvinfo : EIATTR_SPARSE_MMA_MASK
	.align		4
.L_23:
        /*0078*/ 	.byte	0x03, 0x50
        /*007a*/ 	.short	0x0000


	//----- nvinfo : EIATTR_MAXREG_COUNT
	.align		4
        /*007c*/ 	.byte	0x03, 0x1b
        /*007e*/ 	.short	0x00ff


	//----- nvinfo : EIATTR_EXIT_INSTR_OFFSETS
	.align		4
        /*0080*/ 	.byte	0x04, 0x1c
        /*0082*/ 	.short	(.L_25 - .L_24)


	//   ....[0]....
.L_24:
        /*0084*/ 	.word	0x000004e0


	//----- nvinfo : EIATTR_REQNTID
	.align		4
.L_25:
        /*0088*/ 	.byte	0x04, 0x10
        /*008a*/ 	.short	(.L_27 - .L_26)
.L_26:
        /*008c*/ 	.word	0x00000080
        /*0090*/ 	.word	0x00000001
        /*0094*/ 	.word	0x00000001


	//----- nvinfo : EIATTR_CBANK_PARAM_SIZE
	.align		4
.L_27:
        /*0098*/ 	.byte	0x03, 0x19
        /*009a*/ 	.short	0x0034


	//----- nvinfo : EIATTR_PARAM_CBANK
	.align		4
        /*009c*/ 	.byte	0x04, 0x0a
        /*009e*/ 	.short	(.L_29 - .L_28)
	.align		4
.L_28:
        /*00a0*/ 	.word	index@(.nv.constant0.triton_poi_fused__unsafe_index_add_mul_sub_122)
        /*00a4*/ 	.short	0x0210
        /*00a6*/ 	.short	0x0034


	//----- nvinfo : EIATTR_SW_WAR
	.align		4
.L_29:
        /*00a8*/ 	.byte	0x04, 0x36
        /*00aa*/ 	.short	(.L_31 - .L_30)
.L_30:
        /*00ac*/ 	.word	0x00000008
.L_31:


//--------------------- .nv.callgraph             --------------------------
	.section	.nv.callgraph,"",@"SHT_CUDA_CALLGRAPH"
	.align	4
	.sectionentsize	8
	.align		4
        /*0000*/ 	.word	0x00000000
	.align		4
        /*0004*/ 	.word	0xffffffff
	.align		4
        /*0008*/ 	.word	0x00000000
	.align		4
        /*000c*/ 	.word	0xfffffffe
	.align		4
        /*0010*/ 	.word	0x00000000
	.align		4
        /*0014*/ 	.word	0xfffffffd
	.align		4
        /*0018*/ 	.word	0x00000000
	.align		4
        /*001c*/ 	.word	0xfffffffc


//--------------------- .text.triton_poi_fused__unsafe_index_add_mul_sub_122 --------------------------
	.section	.text.triton_poi_fused__unsafe_index_add_mul_sub_122,"ax",@progbits
	.align	128
        .global         triton_poi_fused__unsafe_index_add_mul_sub_122
        .type           triton_poi_fused__unsafe_index_add_mul_sub_122,@function
        .size           triton_poi_fused__unsafe_index_add_mul_sub_122,(.L_x_1 - triton_poi_fused__unsafe_index_add_mul_sub_122)
        .other          triton_poi_fused__unsafe_index_add_mul_sub_122,@"STO_CUDA_ENTRY STV_DEFAULT"
triton_poi_fused__unsafe_index_add_mul_sub_122:
.text.triton_poi_fused__unsafe_index_add_mul_sub_122:
[----:B------:R-:W-:Y:S01]  /*0000*/  LDC R1, c[0x0][0x28] ;  /* 0x00000a00ff017b82 */ /* 0x000fe20000000800 */
[----:B------:R-:W1:Y:S07]  /*0010*/  S2R R0, SR_TID.X ;  /* 0x0000000000007919 */ /* 0x000e6e0000002100 */
[----:B------:R-:W2:Y:S01]  /*0020*/  LDC.64 R14, c[0x0][0x210] ;  /* 0x00008400ff0e7b82 */ /* 0x000ea20000000a00 */
[----:B------:R-:W-:Y:S01]  /*0030*/  ULDC.64 UR4, c[0x0][0x208] ;  /* 0x0000820000047ab9 */ /* 0x000fe20000000a00 */
[----:B------:R-:W-:Y:S01]  /*0040*/  ULDC.64 UR6, c[0x0][0x220] ;  /* 0x0000880000067ab9 */ /* 0x000fe20000000a00 */
[----:B------:R-:W3:Y:S05]  /*0050*/  S2R R3, SR_CTAID.X ;  /* 0x0000000000037919 */ /* 0x000eea0000002500 */
[----:B------:R-:W4:Y:S01]  /*0060*/  LDC.64 R8, c[0x0][0x218] ;  /* 0x00008600ff087b82 */ /* 0x000f220000000a00 */
[----:B-1----:R-:W-:-:S05]  /*0070*/  IMAD.SHL.U32 R0, R0, 0x2, RZ ;  /* 0x0000000200007824 */ /* 0x002fca00078e00ff */
[----:B------:R-:W-:-:S05]  /*0080*/  LOP3.LUT R0, R0, 0xfe, RZ, 0xc0, !PT ;  /* 0x000000fe00007812 */ /* 0x000fca00078ec0ff */
[----:B---3--:R-:W-:-:S05]  /*0090*/  IMAD R0, R3, 0x100, R0 ;  /* 0x0000010003007824 */ /* 0x008fca00078e0200 */
[----:B------:R-:W-:-:S04]  /*00a0*/  SHF.R.S32.HI R5, RZ, 0x1f, R0 ;  /* 0x0000001fff057819 */ /* 0x000fc80000011400 */
[----:B------:R-:W-:-:S04]  /*00b0*/  LEA.HI R2, R5, R0, RZ, 0x5 ;  /* 0x0000000005027211 */ /* 0x000fc800078f28ff */
[----:B------:R-:W-:Y:S02]  /*00c0*/  SHF.R.S32.HI R4, RZ, 0x5, R2 ;  /* 0x00000005ff047819 */ /* 0x000fe40000011402 */
[----:B------:R-:W-:Y:S02]  /*00d0*/  LOP3.LUT R7, R2, 0xffffffe0, RZ, 0xc0, !PT ;  /* 0xffffffe002077812 */ /* 0x000fe400078ec0ff */
[----:B------:R-:W-:-:S04]  /*00e0*/  LEA.HI R5, R4, R4, RZ, 0x5 ;  /* 0x0000000404057211 */ /* 0x000fc800078f28ff */
[----:B------:R-:W-:-:S05]  /*00f0*/  LOP3.LUT R5, R5, 0xffffffe0, RZ, 0xc0, !PT ;  /* 0xffffffe005057812 */ /* 0x000fca00078ec0ff */
[----:B------:R-:W-:-:S04]  /*0100*/  IMAD.IADD R5, R4, 0x1, -R5 ;  /* 0x0000000104057824 */ /* 0x000fc800078e0a05 */
[----:B--2---:R-:W-:Y:S02]  /*0110*/  IMAD.WIDE R14, R5, 0x8, R14 ;  /* 0x00000008050e7825 */ /* 0x004fe400078e020e */
[----:B------:R-:W1:Y:S04]  /*0120*/  LDC.64 R4, c[0x0][0x228] ;  /* 0x00008a00ff047b82 */ /* 0x000e680000000a00 */
[----:B------:R-:W2:Y:S01]  /*0130*/  LDG.E.EL.64 R14, desc[UR4][R14.64] ;  /* 0x000000040e0e7981 */ /* 0x000ea2000c2e1b00 */
[----:B------:R-:W-:-:S04]  /*0140*/  IMAD.IADD R12, R0, 0x1, -R7 ;  /* 0x00000001000c7824 */ /* 0x000fc800078e0a07 */
[----:B----4-:R-:W-:-:S06]  /*0150*/  IMAD.WIDE R8, R12, 0x8, R8 ;  /* 0x000000080c087825 */ /* 0x010fcc00078e0208 */
[----:B------:R-:W3:Y:S01]  /*0160*/  LDG.E.EL.128 R8, desc[UR4][R8.64] ;  /* 0x0000000408087981 */ /* 0x000ee2000c2e1d00 */
[----:B-1----:R-:W-:-:S06]  /*0170*/  IMAD.WIDE R4, R12, 0x8, R4 ;  /* 0x000000080c047825 */ /* 0x002fcc00078e0204 */
[----:B------:R-:W4:Y:S01]  /*0180*/  LDG.E.EL.128 R4, desc[UR4][R4.64] ;  /* 0x0000000404047981 */ /* 0x000f22000c2e1d00 */
[----:B------:R-:W-:-:S04]  /*0190*/  SHF.R.S32.HI R3, RZ, 0x17, R3 ;  /* 0x00000017ff037819 */ /* 0x000fc80000011403 */
[----:B------:R-:W-:-:S04]  /*01a0*/  SGXT R3, R3, 0x1 ;  /* 0x000000010303781a */ /* 0x000fc80000000200 */
[----:B------:R-:W-:Y:S02]  /*01b0*/  LEA.HI R3, R3, R0, RZ, 0xa ;  /* 0x0000000003037211 */ /* 0x000fe400078f50ff */
[----:B--2---:R-:W-:-:S04]  /*01c0*/  SHF.R.U32.HI R13, RZ, 0x1b, R15 ;  /* 0x0000001bff0d7819 */ /* 0x004fc8000001160f */
[----:B------:R-:W-:-:S04]  /*01d0*/  LOP3.LUT R13, R13, 0x10, RZ, 0xc0, !PT ;  /* 0x000000100d0d7812 */ /* 0x000fc800078ec0ff */
[----:B------:R-:W-:Y:S02]  /*01e0*/  IADD3 R16, P0, R14, R13, RZ ;  /* 0x0000000d0e107210 */ /* 0x000fe40007f1e0ff */
[----:B---3--:R-:W-:-:S03]  /*01f0*/  SHF.R.U32.HI R19, RZ, 0x19, R9 ;  /* 0x00000019ff137819 */ /* 0x008fc60000011609 */
[----:B------:R-:W-:Y:S01]  /*0200*/  IMAD.X R13, RZ, RZ, R15, P0 ;  /* 0x000000ffff0d7224 */ /* 0x000fe200000e060f */
[----:B------:R-:W-:Y:S01]  /*0210*/  LEA R2, P0, R8, UR6, 0x2 ;  /* 0x0000000608027c11 */ /* 0x000fe2000f8010ff */
[----:B------:R-:W-:Y:S01]  /*0220*/  IMAD.SHL.U32 R14, R16, 0x40, RZ ;  /* 0x00000040100e7824 */ /* 0x000fe200078e00ff */
[----:B------:R-:W-:Y:S02]  /*0230*/  SHF.R.U32.HI R15, RZ, 0x19, R11 ;  /* 0x00000019ff0f7819 */ /* 0x000fe4000001160b */
[----:B------:R-:W-:Y:S02]  /*0240*/  LEA R17, P1, R10, UR6, 0x2 ;  /* 0x000000060a117c11 */ /* 0x000fe4000f8210ff */
[----:B------:R-:W-:Y:S02]  /*0250*/  LEA.HI.X R18, R8, UR7, R9, 0x2, P0 ;  /* 0x0000000708127c11 */ /* 0x000fe400080f1409 */
[----:B------:R-:W-:Y:S02]  /*0260*/  SHF.L.U64.HI R13, R16, 0x6, R13 ;  /* 0x00000006100d7819 */ /* 0x000fe4000001020d */
[----:B------:R-:W-:-:S02]  /*0270*/  LOP3.LUT R15, R15, 0x40, RZ, 0xc0, !PT ;  /* 0x000000400f0f7812 */ /* 0x000fc400078ec0ff */
[----:B----4-:R-:W-:Y:S02]  /*0280*/  LEA R9, P4, R4, UR6, 0x2 ;  /* 0x0000000604097c11 */ /* 0x010fe4000f8810ff */
[----:B------:R-:W-:Y:S02]  /*0290*/  LEA.HI.X R16, R10, UR7, R11, 0x2, P1 ;  /* 0x000000070a107c11 */ /* 0x000fe400088f140b */
[--C-:B------:R-:W-:Y:S02]  /*02a0*/  SHF.R.U32.HI R11, RZ, 0x19, R5.reuse ;  /* 0x00000019ff0b7819 */ /* 0x100fe40000011605 */
[----:B------:R-:W-:Y:S02]  /*02b0*/  LEA.HI.X R20, R4, UR7, R5, 0x2, P4 ;  /* 0x0000000704147c11 */ /* 0x000fe4000a0f1405 */
[----:B------:R-:W1:Y:S01]  /*02c0*/  LDC.64 R4, c[0x0][0x230] ;  /* 0x00008c00ff047b82 */ /* 0x000e620000000a00 */
[----:B------:R-:W-:Y:S02]  /*02d0*/  IADD3 R8, P2, P3, R14, R17, R15 ;  /* 0x000000110e087210 */ /* 0x000fe40007b5e00f */
[----:B------:R-:W-:-:S02]  /*02e0*/  LOP3.LUT R19, R19, 0x40, RZ, 0xc0, !PT ;  /* 0x0000004013137812 */ /* 0x000fc400078ec0ff */
[----:B------:R-:W-:Y:S02]  /*02f0*/  LEA R15, P4, R6, UR6, 0x2 ;  /* 0x00000006060f7c11 */ /* 0x000fe4000f8810ff */
[----:B------:R-:W-:Y:S02]  /*0300*/  SHF.R.U32.HI R10, RZ, 0x19, R7 ;  /* 0x00000019ff0a7819 */ /* 0x000fe40000011607 */
[----:B------:R-:W-:Y:S02]  /*0310*/  LOP3.LUT R11, R11, 0x40, RZ, 0xc0, !PT ;  /* 0x000000400b0b7812 */ /* 0x000fe400078ec0ff */
[----:B------:R-:W-:Y:S02]  /*0320*/  IADD3 R2, P0, P1, R14, R2, R19 ;  /* 0x000000020e027210 */ /* 0x000fe4000791e013 */
[----:B------:R-:W-:Y:S02]  /*0330*/  LEA.HI.X R22, R6, UR7, R7, 0x2, P4 ;  /* 0x0000000706167c11 */ /* 0x000fe4000a0f1407 */
[----:B------:R-:W-:-:S02]  /*0340*/  LOP3.LUT R7, R10, 0x40, RZ, 0xc0, !PT ;  /* 0x000000400a077812 */ /* 0x000fc400078ec0ff */
[C---:B------:R-:W-:Y:S02]  /*0350*/  IADD3 R6, P4, P5, R14.reuse, R9, R11 ;  /* 0x000000090e067210 */ /* 0x040fe40007d9e00b */
[----:B------:R-:W-:Y:S02]  /*0360*/  SHF.R.S32.HI R11, RZ, 0xa, R3 ;  /* 0x0000000aff0b7819 */ /* 0x000fe40000011403 */
[----:B------:R-:W-:Y:S02]  /*0370*/  IADD3.X R3, R13, R18, RZ, P0, P1 ;  /* 0x000000120d037210 */ /* 0x000fe400007e24ff */
[----:B------:R-:W-:Y:S01]  /*0380*/  IADD3 R10, P0, P1, R14, R15, R7 ;  /* 0x0000000f0e0a7210 */ /* 0x000fe2000791e007 */
[----:B------:R-:W-:Y:S01]  /*0390*/  IMAD.SHL.U32 R15, R11, 0x100, RZ ;  /* 0x000001000b0f7824 */ /* 0x000fe200078e00ff */
[C---:B------:R-:W-:Y:S02]  /*03a0*/  IADD3.X R9, R13.reuse, R16, RZ, P2, P3 ;  /* 0x000000100d097210 */ /* 0x040fe400017e64ff */
[----:B------:R-:W-:Y:S01]  /*03b0*/  IADD3.X R7, R13, R20, RZ, P4, P5 ;  /* 0x000000140d077210 */ /* 0x000fe200027ea4ff */
[----:B------:R-:W-:Y:S01]  /*03c0*/  IMAD.WIDE R2, R15, 0x4, R2 ;  /* 0x000000040f027825 */ /* 0x000fe200078e0202 */
[----:B------:R-:W-:-:S03]  /*03d0*/  IADD3.X R11, R13, R22, RZ, P0, P1 ;  /* 0x000000160d0b7210 */ /* 0x000fc600007e24ff */
[C---:B------:R-:W-:Y:S02]  /*03e0*/  IMAD.WIDE R8, R15.reuse, 0x4, R8 ;  /* 0x000000040f087825 */ /* 0x040fe400078e0208 */
[----:B------:R-:W2:Y:S02]  /*03f0*/  LDG.E.EL R3, desc[UR4][R2.64] ;  /* 0x0000000402037981 */ /* 0x000ea4000c2e1900 */
[C---:B------:R-:W-:Y:S02]  /*0400*/  IMAD.WIDE R6, R15.reuse, 0x4, R6 ;  /* 0x000000040f067825 */ /* 0x040fe400078e0206 */
[----:B------:R-:W3:Y:S02]  /*0410*/  LDG.E.EL R8, desc[UR4][R8.64] ;  /* 0x0000000408087981 */ /* 0x000ee4000c2e1900 */
[----:B------:R-:W-:Y:S02]  /*0420*/  IMAD.WIDE R10, R15, 0x4, R10 ;  /* 0x000000040f0a7825 */ /* 0x000fe400078e020a */
[----:B------:R-:W2:Y:S02]  /*0430*/  LDG.E.EL R6, desc[UR4][R6.64] ;  /* 0x0000000406067981 */ /* 0x000ea4000c2e1900 */
[----:B-1----:R-:W-:-:S02]  /*0440*/  IMAD.WIDE R4, R12, 0x4, R4 ;  /* 0x000000040c047825 */ /* 0x002fc400078e0204 */
[----:B------:R-:W3:Y:S01]  /*0450*/  LDG.E.EL R11, desc[UR4][R10.64] ;  /* 0x000000040a0b7981 */ /* 0x000ee2000c2e1900 */
[----:B------:R-:W1:Y:S03]  /*0460*/  LDC.64 R12, c[0x0][0x238] ;  /* 0x00008e00ff0c7b82 */ /* 0x000e660000000a00 */
[----:B------:R-:W4:Y:S01]  /*0470*/  LDG.E.EL.64 R4, desc[UR4][R4.64] ;  /* 0x0000000404047981 */ /* 0x000f22000c2e1b00 */
[----:B-1----:R-:W-:-:S04]  /*0480*/  IMAD.WIDE R12, R0, 0x4, R12 ;  /* 0x00000004000c7825 */ /* 0x002fc800078e020c */
[----:B--2---:R-:W-:Y:S01]  /*0490*/  FADD R14, -R3, R6 ;  /* 0x00000006030e7221 */ /* 0x004fe20000000100 */
[----:B---3--:R-:W-:-:S03]  /*04a0*/  FADD R15, -R8, R11 ;  /* 0x0000000b080f7221 */ /* 0x008fc60000000100 */
[----:B----4-:R-:W-:Y:S01]  /*04b0*/  FFMA R14, R4, R14, R3 ;  /* 0x0000000e040e7223 */ /* 0x010fe20000000003 */
[----:B------:R-:W-:-:S05]  /*04c0*/  FFMA R15, R5, R15, R8 ;  /* 0x0000000f050f7223 */ /* 0x000fca0000000008 */
[----:B------:R-:W-:Y:S01]  /*04d0*/  STG.E.64 desc[UR4][R12.64], R14 ;  /* 0x0000000e0c007986 */ /* 0x000fe2000c101b04 */
[----:B------:R-:W-:Y:S05]  /*04e0*/  EXIT ;  /* 0x000000000000794d */ /* 0x000fea0003800000 */
.L_x_0:
[----:B------:R-:W-:-:S00]  /*04f0*/  BRA `(.L_x_0) ;  /* 0xfffffffc00fc7947 */ /* 0x000fc0000383ffff */
[----:B------:R-:W-:-:S00]  /*0500*/  NOP ;  /* 0x0000000000007918 */ /* 0x000fc00000000000 */
[----:B------:R-:W-:-:S00]  /*0510*/  NOP ;  /* 0x0000000000007918 */ /* 0x000fc00000000000 */
[----:B------:R-:W-:-:S00]  /*0520*/  NOP ;  /* 0x0000000000007918 */ /* 0x000fc00000000000 */
[----:B------:R-:W-:-:S00]  /*0530*/  NOP ;  /* 0x0000000000007918 */ /* 0x000fc00000000000 */
[----:B------:R-:W-:-:S00]  /*0540*/  NOP ;  /* 0x0000000000007918 */ /* 0x000fc00000000000 */
[----:B------:R-:W-:-:S00]  /*0550*/  NOP ;  /* 0x0000000000007918 */ /* 0x000fc00000000000 */
[----:B------:R-:W-:-:S00]  /*0560*/  NOP ;  /* 0x0000000000007918 */ /* 0x000fc00000000000 */
[----:B------:R-:W-:-:S00]  /*0570*/  NOP ;  /* 0x0000000000007918 */ /* 0x000fc00000000000 */
.L_x_1:


//--------------------- .nv.constant0.triton_poi_fused__unsafe_index_add_mul_sub_122 --------------------------
	.section	.nv.constant0.triton_poi_fused__unsafe_index_add_mul_sub_122,"a",@progbits
	.sectionflags	@""
	.align	4
.nv.constant0.triton_poi_fused__unsafe_index_add_mul_sub_122:
	.zero		580
